//
// Generated by NVIDIA NVVM Compiler
//
// Compiler Build ID: CL-36424714
// Cuda compilation tools, release 13.0, V13.0.88
// Based on NVVM 20.0.0
//

.version 9.0
.target sm_100
.address_size 64

	// .globl	_Z8sumArrayPfS_S_i

.visible .entry _Z8sumArrayPfS_S_i(
	.param .u64 .ptr .align 1 _Z8sumArrayPfS_S_i_param_0,
	.param .u64 .ptr .align 1 _Z8sumArrayPfS_S_i_param_1,
	.param .u64 .ptr .align 1 _Z8sumArrayPfS_S_i_param_2,
	.param .u32 _Z8sumArrayPfS_S_i_param_3
)
{
	.reg .pred 	%p<2>;
	.reg .b32 	%r<6>;
	.reg .b32 	%f<4>;
	.reg .b64 	%rd<11>;

	ld.param.u64 	%rd1, [_Z8sumArrayPfS_S_i_param_0];
	ld.param.u64 	%rd2, [_Z8sumArrayPfS_S_i_param_1];
	ld.param.u64 	%rd3, [_Z8sumArrayPfS_S_i_param_2];
	ld.param.u32 	%r2, [_Z8sumArrayPfS_S_i_param_3];
	mov.u32 	%r3, %ctaid.x;
	mov.u32 	%r4, %ntid.x;
	mov.u32 	%r5, %tid.x;
	mad.lo.s32 	%r1, %r3, %r4, %r5;
	setp.ge.s32 	%p1, %r1, %r2;
	@%p1 bra 	$L__BB0_2;
	cvta.to.global.u64 	%rd4, %rd1;
	cvta.to.global.u64 	%rd5, %rd2;
	cvta.to.global.u64 	%rd6, %rd3;
	mul.wide.s32 	%rd7, %r1, 4;
	add.s64 	%rd8, %rd4, %rd7;
	ld.global.f32 	%f1, [%rd8];
	add.s64 	%rd9, %rd5, %rd7;
	ld.global.f32 	%f2, [%rd9];
	add.f32 	%f3, %f1, %f2;
	add.s64 	%rd10, %rd6, %rd7;
	st.global.f32 	[%rd10], %f3;
$L__BB0_2:
	ret;

}


// ===== COMPILED SASS (sm_100) =====

	.target	sm_100

	.elftype	@"ET_EXEC"


//--------------------- .note.nv.tkinfo           --------------------------
	.section	.note.nv.tkinfo,"",@"SHT_NOTE"
	.sectionflags	@"SHF_NOTE_NV_TKINFO"
	.tkinfo
        /*0018*/ 	.word	0x00000002
        /*0030*/ 	.string	""
        /*0030*/ 	.string	"ptxas"
        /*0030*/ 	.string	"Cuda compilation tools, release 13.0, V13.0.88"
        /*0030*/ 	.string	"Build cuda_13.0.r13.0/compiler.36424714_0"
        /*0030*/ 	.string	"-arch sm_100 -m 64 "



//--------------------- .note.nv.cuinfo           --------------------------
	.section	.note.nv.cuinfo,"",@"SHT_NOTE"
	.sectionflags	@"SHF_NOTE_NV_CUINFO"
        /*0018*/ 	.short	0x0002
        /*001a*/ 	.short	0x0064
        /*001c*/ 	.short	0x0082
	.zero		2


//--------------------- .nv.info                  --------------------------
	.section	.nv.info,"",@"SHT_CUDA_INFO"
	.align	4


	//----- nvinfo : EIATTR_REGCOUNT
	.align		4
        /*0000*/ 	.byte	0x04, 0x2f
        /*0002*/ 	.short	(.L_1 - .L_0)
	.align		4
.L_0:
        /*0004*/ 	.word	index@(_Z8sumArrayPfS_S_i)
        /*0008*/ 	.word	0x0000000c


	//----- nvinfo : EIATTR_FRAME_SIZE
	.align		4
.L_1:
        /*000c*/ 	.byte	0x04, 0x11
        /*000e*/ 	.short	(.L_3 - .L_2)
	.align		4
.L_2:
        /*0010*/ 	.word	index@(_Z8sumArrayPfS_S_i)
        /*0014*/ 	.word	0x00000000


	//----- nvinfo : EIATTR_MIN_STACK_SIZE
	.align		4
.L_3:
        /*0018*/ 	.byte	0x04, 0x12
        /*001a*/ 	.short	(.L_5 - .L_4)
	.align		4
.L_4:
        /*001c*/ 	.word	index@(_Z8sumArrayPfS_S_i)
        /*0020*/ 	.word	0x00000000
.L_5:


//--------------------- .nv.compat                --------------------------
	.section	.nv.compat,"",@"SHT_CUDA_COMPAT_INFO"
	.align	4
        /*0000*/ 	.byte	0x02, 0x09, 0x00, 0x00, 0x02, 0x02, 0x01, 0x00, 0x02, 0x05, 0x05, 0x00, 0x03, 0x07, 0x01, 0x01
        /*0010*/ 	.byte	0x02, 0x03, 0x00, 0x00, 0x02, 0x06, 0x01, 0x00, 0x04, 0x0b, 0x08, 0x00, 0x09, 0x00, 0x00, 0x00
        /*0020*/ 	.byte	0x00, 0x00, 0x00, 0x00


//--------------------- .nv.info._Z8sumArrayPfS_S_i --------------------------
	.section	.nv.info._Z8sumArrayPfS_S_i,"",@"SHT_CUDA_INFO"
	.sectionflags	@""
	.align	4


	//----- nvinfo : EIATTR_CUDA_API_VERSION
	.align		4
        /*0000*/ 	.byte	0x04, 0x37
        /*0002*/ 	.short	(.L_7 - .L_6)
.L_6:
        /*0004*/ 	.word	0x00000082


	//----- nvinfo : EIATTR_KPARAM_INFO
	.align		4
.L_7:
        /*0008*/ 	.byte	0x04, 0x17
        /*000a*/ 	.short	(.L_9 - .L_8)
.L_8:
        /*000c*/ 	.word	0x00000000
        /*0010*/ 	.short	0x0003
        /*0012*/ 	.short	0x0018
        /*0014*/ 	.byte	0x00, 0xf0, 0x11, 0x00


	//----- nvinfo : EIATTR_KPARAM_INFO
	.align		4
.L_9:
        /*0018*/ 	.byte	0x04, 0x17
        /*001a*/ 	.short	(.L_11 - .L_10)
.L_10:
        /*001c*/ 	.word	0x00000000
        /*0020*/ 	.short	0x0002
        /*0022*/ 	.short	0x0010
        /*0024*/ 	.byte	0x00, 0xf5, 0x21, 0x00


	//----- nvinfo : EIATTR_KPARAM_INFO
	.align		4
.L_11:
        /*0028*/ 	.byte	0x04, 0x17
        /*002a*/ 	.short	(.L_13 - .L_12)
.L_12:
        /*002c*/ 	.word	0x00000000
        /*0030*/ 	.short	0x0001
        /*0032*/ 	.short	0x0008
        /*0034*/ 	.byte	0x00, 0xf5, 0x21, 0x00


	//----- nvinfo : EIATTR_KPARAM_INFO
	.align		4
.L_13:
        /*0038*/ 	.byte	0x04, 0x17
        /*003a*/ 	.short	(.L_15 - .L_14)
.L_14:
        /*003c*/ 	.word	0x00000000
        /*0040*/ 	.short	0x0000
        /*0042*/ 	.short	0x0000
        /*0044*/ 	.byte	0x00, 0xf5, 0x21, 0x00


	//----- nvinfo : EIATTR_SPARSE_MMA_MASK
	.align		4
.L_15:
        /*0048*/ 	.byte	0x03, 0x50
        /*004a*/ 	.short	0x0000


	//----- nvinfo : EIATTR_MAXREG_COUNT
	.align		4
        /*004c*/ 	.byte	0x03, 0x1b
        /*004e*/ 	.short	0x00ff


	//----- nvinfo : EIATTR_MERCURY_ISA_VERSION
	.align		4
        /*0050*/ 	.byte	0x03, 0x5f
        /*0052*/ 	.short	0x0101


	//----- nvinfo : EIATTR_VRC_CTA_INIT_COUNT
	.align		4
        /*0054*/ 	.byte	0x02, 0x4a
	.zero		1
	.zero		1


	//----- nvinfo : EIATTR_EXIT_INSTR_OFFSETS
	.align		4
        /*0058*/ 	.byte	0x04, 0x1c
        /*005a*/ 	.short	(.L_17 - .L_16)


	//   ....[0]....
.L_16:
        /*005c*/ 	.word	0x00000070


	//   ....[1]....
        /*0060*/ 	.word	0x00000130


	//----- nvinfo : EIATTR_CBANK_PARAM_SIZE
	.align		4
.L_17:
        /*0064*/ 	.byte	0x03, 0x19
        /*0066*/ 	.short	0x001c


	//----- nvinfo : EIATTR_PARAM_CBANK
	.align		4
        /*0068*/ 	.byte	0x04, 0x0a
        /*006a*/ 	.short	(.L_19 - .L_18)
	.align		4
.L_18:
        /*006c*/ 	.word	index@(.nv.constant0._Z8sumArrayPfS_S_i)
        /*0070*/ 	.short	0x0380
        /*0072*/ 	.short	0x001c


	//----- nvinfo : EIATTR_SW_WAR
	.align		4
.L_19:
        /*0074*/ 	.byte	0x04, 0x36
        /*0076*/ 	.short	(.L_21 - .L_20)
.L_20:
        /*0078*/ 	.word	0x00000008
.L_21:


//--------------------- .nv.callgraph             --------------------------
	.section	.nv.callgraph,"",@"SHT_CUDA_CALLGRAPH"
	.align	4
	.sectionentsize	8
	.align		4
        /*0000*/ 	.word	0x00000000
	.align		4
        /*0004*/ 	.word	0xffffffff
	.align		4
        /*0008*/ 	.word	0x00000000
	.align		4
        /*000c*/ 	.word	0xfffffffe
	.align		4
        /*0010*/ 	.word	0x00000000
	.align		4
        /*0014*/ 	.word	0xfffffffd
	.align		4
        /*0018*/ 	.word	0x00000000
	.align		4
        /*001c*/ 	.word	0xfffffffc


//--------------------- .text._Z8sumArrayPfS_S_i  --------------------------
	.section	.text._Z8sumArrayPfS_S_i,"ax",@progbits
	.align	128
        .global         _Z8sumArrayPfS_S_i
        .type           _Z8sumArrayPfS_S_i,@function
        .size           _Z8sumArrayPfS_S_i,(.L_x_1 - _Z8sumArrayPfS_S_i)
        .other          _Z8sumArrayPfS_S_i,@"STO_CUDA_ENTRY STV_DEFAULT"
_Z8sumArrayPfS_S_i:
.text._Z8sumArrayPfS_S_i:
[----:B------:R-:W-:Y:S01]  /*0000*/  LDC R1, c[0x0][0x37c] ;  /* 0x0000df00ff017b82 */ /* 0x000fe20000000800 */
[----:B------:R-:W0:Y:S07]  /*0010*/  S2R R0, SR_TID.X ;  /* 0x0000000000007919 */ /* 0x000e2e0000002100 */
[----:B------:R-:W0:Y:S01]  /*0020*/  S2UR UR4, SR_CTAID.X ;  /* 0x00000000000479c3 */ /* 0x000e220000002500 */
[----:B------:R-:W1:Y:S07]  /*0030*/  LDCU UR5, c[0x0][0x398] ;  /* 0x00007300ff0577ac */ /* 0x000e6e0008000800 */
[----:B------:R-:W0:Y:S02]  /*0040*/  LDC R9, c[0x0][0x360] ;  /* 0x0000d800ff097b82 */ /* 0x000e240000000800 */
[----:B0-----:R-:W-:-:S05]  /*0050*/  IMAD R9, R9, UR4, R0 ;  /* 0x0000000409097c24 */ /* 0x001fca000f8e0200 */
[----:B-1----:R-:W-:-:S13]  /*0060*/  ISETP.GE.AND P0, PT, R9, UR5, PT ;  /* 0x0000000509007c0c */ /* 0x002fda000bf06270 */
[----:B------:R-:W-:Y:S05]  /*0070*/  @P0 EXIT ;  /* 0x000000000000094d */ /* 0x000fea0003800000 */
[----:B------:R-:W0:Y:S01]  /*0080*/  LDC.64 R2, c[0x0][0x380] ;  /* 0x0000e000ff027b82 */ /* 0x000e220000000a00 */
[----:B------:R-:W1:Y:S07]  /*0090*/  LDCU.64 UR4, c[0x0][0x358] ;  /* 0x00006b00ff0477ac */ /* 0x000e6e0008000a00 */
[----:B------:R-:W2:Y:S08]  /*00a0*/  LDC.64 R4, c[0x0][0x388] ;  /* 0x0000e200ff047b82 */ /* 0x000eb00000000a00 */
[----:B------:R-:W3:Y:S01]  /*00b0*/  LDC.64 R6, c[0x0][0x390] ;  /* 0x0000e400ff067b82 */ /* 0x000ee20000000a00 */
[----:B0-----:R-:W-:-:S06]  /*00c0*/  IMAD.WIDE R2, R9, 0x4, R2 ;  /* 0x0000000409027825 */ /* 0x001fcc00078e0202 */
[----:B-1----:R-:W4:Y:S01]  /*00d0*/  LDG.E R2, desc[UR4][R2.64] ;  /* 0x0000000402027981 */ /* 0x002f22000c1e1900 */
[----:B--2---:R-:W-:-:S06]  /*00e0*/  IMAD.WIDE R4, R9, 0x4, R4 ;  /* 0x0000000409047825 */ /* 0x004fcc00078e0204 */
[----:B------:R-:W4:Y:S01]  /*00f0*/  LDG.E R5, desc[UR4][R4.64] ;  /* 0x0000000404057981 */ /* 0x000f22000c1e1900 */
[----:B---3--:R-:W-:-:S04]  /*0100*/  IMAD.WIDE R6, R9, 0x4, R6 ;  /* 0x0000000409067825 */ /* 0x008fc800078e0206 */
[----:B----4-:R-:W-:-:S05]  /*0110*/  FADD R9, R2, R5 ;  /* 0x0000000502097221 */ /* 0x010fca0000000000 */
[----:B------:R-:W-:Y:S01]  /*0120*/  STG.E desc[UR4][R6.64], R9 ;  /* 0x0000000906007986 */ /* 0x000fe2000c101904 */
[----:B------:R-:W-:Y:S05]  /*0130*/  EXIT ;  /* 0x000000000000794d */ /* 0x000fea0003800000 */
.L_x_0:
[----:B------:R-:W-:-:S00]  /*0140*/  BRA `(.L_x_0) ;  /* 0xfffffffc00fc7947 */ /* 0x000fc0000383ffff */
[----:B------:R-:W-:-:S00]  /*0150*/  NOP ;  /* 0x0000000000007918 */ /* 0x000fc00000000000 */
        /* <DEDUP_REMOVED lines=10> */
.L_x_1:


//--------------------- .nv.shared.reserved.0     --------------------------
	.section	.nv.shared.reserved.0,"aw",@nobits
	.weak		__nv_reservedSMEM_offset_0_alias
	.size		__nv_reservedSMEM_offset_0_alias, 0, 64
	.other		__nv_reservedSMEM_offset_0_alias,@"STO_CUDA_RESERVED_SHARED STV_DEFAULT"
__nv_reservedSMEM_offset_0_alias:
	.zero		0
	.zero		64


//--------------------- .nv.constant0._Z8sumArrayPfS_S_i --------------------------
	.section	.nv.constant0._Z8sumArrayPfS_S_i,"a",@progbits
	.sectionflags	@""
	.align	4
.nv.constant0._Z8sumArrayPfS_S_i:
	.zero		924


//--------------------- SYMBOLS --------------------------

	.type		.nv.reservedSmem.offset0,@object
	.size		.nv.reservedSmem.offset0,0x4
